	.headerflags	@"EF_CUDA_TEXMODE_UNIFIED EF_CUDA_64BIT_ADDRESS EF_CUDA_ACCELERATORS EF_CUDA_SM90 EF_CUDA_VIRTUAL_SM(EF_CUDA_SM90)"
	.elftype	@"ET_EXEC"


//--------------------- .nv.info                  --------------------------
	.section	.nv.info,"",@"SHT_CUDA_INFO"
	.align	4


	//----- nvinfo : EIATTR_REGCOUNT
	.align		4
        /*0000*/ 	.byte	0x04, 0x2f
        /*0002*/ 	.short	(.L_3 - .L_2)
	.align		4
.L_2:
        /*0004*/ 	.word	index@(triton_poi_fused__native_batch_norm_legit_no_training_105)
        /*0008*/ 	.word	0x00000016


	//----- nvinfo : EIATTR_MIN_STACK_SIZE
	.align		4
.L_3:
        /*000c*/ 	.byte	0x04, 0x12
        /*000e*/ 	.short	(.L_5 - .L_4)
	.align		4
.L_4:
        /*0010*/ 	.word	index@(triton_poi_fused__native_batch_norm_legit_no_training_105)
        /*0014*/ 	.word	0x00000000


	//----- nvinfo : EIATTR_FRAME_SIZE
	.align		4
.L_5:
        /*0018*/ 	.byte	0x04, 0x11
        /*001a*/ 	.short	(.L_7 - .L_6)
	.align		4
.L_6:
        /*001c*/ 	.word	index@(triton_poi_fused__native_batch_norm_legit_no_training_105)
        /*0020*/ 	.word	0x00000000


	//----- nvinfo : EIATTR_MIN_STACK_SIZE
	.align		4
.L_7:
        /*0024*/ 	.byte	0x04, 0x12
        /*0026*/ 	.short	(.L_9 - .L_8)
	.align		4
.L_8:
        /*0028*/ 	.word	index@(triton_poi_fused__native_batch_norm_legit_no_training_105)
        /*002c*/ 	.word	0x00000000
.L_9:


//--------------------- .nv.info.triton_poi_fused__native_batch_norm_legit_no_training_105 --------------------------
	.section	.nv.info.triton_poi_fused__native_batch_norm_legit_no_training_105,"",@"SHT_CUDA_INFO"
	.sectionflags	@""
	.align	4


	//----- nvinfo : EIATTR_CUDA_API_VERSION
	.align		4
        /*0000*/ 	.byte	0x04, 0x37
        /*0002*/ 	.short	(.L_11 - .L_10)
.L_10:
        /*0004*/ 	.word	0x0000007c


	//----- nvinfo : EIATTR_KPARAM_INFO
	.align		4
.L_11:
        /*0008*/ 	.byte	0x04, 0x17
        /*000a*/ 	.short	(.L_13 - .L_12)
.L_12:
        /*000c*/ 	.word	0x00000000
        /*0010*/ 	.short	0x0006
        /*0012*/ 	.short	0x0030
        /*0014*/ 	.byte	0x00, 0xf0, 0x11, 0x00


	//----- nvinfo : EIATTR_KPARAM_INFO
	.align		4
.L_13:
        /*0018*/ 	.byte	0x04, 0x17
        /*001a*/ 	.short	(.L_15 - .L_14)
.L_14:
        /*001c*/ 	.word	0x00000000
        /*0020*/ 	.short	0x0005
        /*0022*/ 	.short	0x0028
        /*0024*/ 	.byte	0x00, 0xf4, 0x21, 0x00


	//----- nvinfo : EIATTR_KPARAM_INFO
	.align		4
.L_15:
        /*0028*/ 	.byte	0x04, 0x17
        /*002a*/ 	.short	(.L_17 - .L_16)
.L_16:
        /*002c*/ 	.word	0x00000000
        /*0030*/ 	.short	0x0004
        /*0032*/ 	.short	0x0020
        /*0034*/ 	.byte	0x00, 0xf4, 0x21, 0x00


	//----- nvinfo : EIATTR_KPARAM_INFO
	.align		4
.L_17:
        /*0038*/ 	.byte	0x04, 0x17
        /*003a*/ 	.short	(.L_19 - .L_18)
.L_18:
        /*003c*/ 	.word	0x00000000
        /*0040*/ 	.short	0x0003
        /*0042*/ 	.short	0x0018
        /*0044*/ 	.byte	0x00, 0xf4, 0x21, 0x00


	//----- nvinfo : EIATTR_KPARAM_INFO
	.align		4
.L_19:
        /*0048*/ 	.byte	0x04, 0x17
        /*004a*/ 	.short	(.L_21 - .L_20)
.L_20:
        /*004c*/ 	.word	0x00000000
        /*0050*/ 	.short	0x0002
        /*0052*/ 	.short	0x0010
        /*0054*/ 	.byte	0x00, 0xf4, 0x21, 0x00


	//----- nvinfo : EIATTR_KPARAM_INFO
	.align		4
.L_21:
        /*0058*/ 	.byte	0x04, 0x17
        /*005a*/ 	.short	(.L_23 - .L_22)
.L_22:
        /*005c*/ 	.word	0x00000000
        /*0060*/ 	.short	0x0001
        /*0062*/ 	.short	0x0008
        /*0064*/ 	.byte	0x00, 0xf4, 0x21, 0x00


	//----- nvinfo : EIATTR_KPARAM_INFO
	.align		4
.L_23:
        /*0068*/ 	.byte	0x04, 0x17
        /*006a*/ 	.short	(.L_25 - .L_24)
.L_24:
        /*006c*/ 	.word	0x00000000
        /*0070*/ 	.short	0x0000
        /*0072*/ 	.short	0x0000
        /*0074*/ 	.byte	0x00, 0xf4, 0x21, 0x00


	//----- nvinfo : EIATTR_SPARSE_MMA_MASK
	.align		4
.L_25:
        /*0078*/ 	.byte	0x03, 0x50
        /*007a*/ 	.short	0x0000


	//----- nvinfo : EIATTR_MAXREG_COUNT
	.align		4
        /*007c*/ 	.byte	0x03, 0x1b
        /*007e*/ 	.short	0x00ff


	//----- nvinfo : EIATTR_EXIT_INSTR_OFFSETS
	.align		4
        /*0080*/ 	.byte	0x04, 0x1c
        /*0082*/ 	.short	(.L_27 - .L_26)


	//   ....[0]....
.L_26:
        /*0084*/ 	.word	0x000003d0


	//   ....[1]....
        /*0088*/ 	.word	0x000003f0


	//----- nvinfo : EIATTR_REQNTID
	.align		4
.L_27:
        /*008c*/ 	.byte	0x04, 0x10
        /*008e*/ 	.short	(.L_29 - .L_28)
.L_28:
        /*0090*/ 	.word	0x00000080
        /*0094*/ 	.word	0x00000001
        /*0098*/ 	.word	0x00000001


	//----- nvinfo : EIATTR_CBANK_PARAM_SIZE
	.align		4
.L_29:
        /*009c*/ 	.byte	0x03, 0x19
        /*009e*/ 	.short	0x0034


	//----- nvinfo : EIATTR_PARAM_CBANK
	.align		4
        /*00a0*/ 	.byte	0x04, 0x0a
        /*00a2*/ 	.short	(.L_31 - .L_30)
	.align		4
.L_30:
        /*00a4*/ 	.word	index@(.nv.constant0.triton_poi_fused__native_batch_norm_legit_no_training_105)
        /*00a8*/ 	.short	0x0210
        /*00aa*/ 	.short	0x0034


	//----- nvinfo : EIATTR_SW_WAR
	.align		4
.L_31:
        /*00ac*/ 	.byte	0x04, 0x36
        /*00ae*/ 	.short	(.L_33 - .L_32)
.L_32:
        /*00b0*/ 	.word	0x00000008
.L_33:


//--------------------- .nv.callgraph             --------------------------
	.section	.nv.callgraph,"",@"SHT_CUDA_CALLGRAPH"
	.align	4
	.sectionentsize	8
	.align		4
        /*0000*/ 	.word	0x00000000
	.align		4
        /*0004*/ 	.word	0xffffffff
	.align		4
        /*0008*/ 	.word	0x00000000
	.align		4
        /*000c*/ 	.word	0xfffffffe
	.align		4
        /*0010*/ 	.word	0x00000000
	.align		4
        /*0014*/ 	.word	0xfffffffd
	.align		4
        /*0018*/ 	.word	0x00000000
	.align		4
        /*001c*/ 	.word	0xfffffffc


//--------------------- .nv.constant4             --------------------------
	.section	.nv.constant4,"a",@progbits
	.align	8
	.align		8
.nv.constant4:
        /*0000*/ 	.dword	_$_str
	.align		8
        /*0008*/ 	.dword	_$_str_$_2


//--------------------- .text.triton_poi_fused__native_batch_norm_legit_no_training_105 --------------------------
	.section	.text.triton_poi_fused__native_batch_norm_legit_no_training_105,"ax",@progbits
	.align	128
        .global         triton_poi_fused__native_batch_norm_legit_no_training_105
        .type           triton_poi_fused__native_batch_norm_legit_no_training_105,@function
        .size           triton_poi_fused__native_batch_norm_legit_no_training_105,(.L_x_1 - triton_poi_fused__native_batch_norm_legit_no_training_105)
        .other          triton_poi_fused__native_batch_norm_legit_no_training_105,@"STO_CUDA_ENTRY STV_DEFAULT"
triton_poi_fused__native_batch_norm_legit_no_training_105:
.text.triton_poi_fused__native_batch_norm_legit_no_training_105:
[----:B------:R-:W0:Y:S01]  /*0000*/  LDC R1, c[0x0][0x28] ;  /* 0x00000a00ff017b82 */ /* 0x000e220000000800 */
[----:B------:R-:W1:Y:S07]  /*0010*/  S2R R0, SR_TID.X ;  /* 0x0000000000007919 */ /* 0x000e6e0000002100 */
[----:B------:R-:W2:Y:S01]  /*0020*/  LDC.64 R8, c[0x0][0x220] ;  /* 0x00008800ff087b82 */ /* 0x000ea20000000a00 */
[----:B------:R-:W-:Y:S01]  /*0030*/  ULDC.64 UR4, c[0x0][0x208] ;  /* 0x0000820000047ab9 */ /* 0x000fe20000000a00 */
[----:B------:R-:W3:Y:S06]  /*0040*/  S2R R3, SR_CTAID.X ;  /* 0x0000000000037919 */ /* 0x000eec0000002500 */
[----:B------:R-:W4:Y:S08]  /*0050*/  LDC.64 R12, c[0x0][0x210] ;  /* 0x00008400ff0c7b82 */ /* 0x000f300000000a00 */
[----:B------:R-:W5:Y:S08]  /*0060*/  LDC.64 R14, c[0x0][0x218] ;  /* 0x00008600ff0e7b82 */ /* 0x000f700000000a00 */
[----:B------:R-:W5:Y:S01]  /*0070*/  LDC.64 R16, c[0x0][0x228] ;  /* 0x00008a00ff107b82 */ /* 0x000f620000000a00 */
[----:B-1----:R-:W-:-:S07]  /*0080*/  SHF.L.U32 R0, R0, 0x1, RZ ;  /* 0x0000000100007819 */ /* 0x002fce00000006ff */
[----:B------:R-:W1:Y:S01]  /*0090*/  LDC.64 R18, c[0x0][0x230] ;  /* 0x00008c00ff127b82 */ /* 0x000e620000000a00 */
[----:B------:R-:W-:-:S04]  /*00a0*/  LOP3.LUT R0, R0, 0xfe, RZ, 0xc0, !PT ;  /* 0x000000fe00007812 */ /* 0x000fc800078ec0ff */
[----:B---3--:R-:W-:-:S04]  /*00b0*/  LEA R0, R3, R0, 0x8 ;  /* 0x0000000003007211 */ /* 0x008fc800078e40ff */
[C---:B------:R-:W-:Y:S01]  /*00c0*/  ISETP.GE.AND P4, PT, R0.reuse, 0x4140, PT ;  /* 0x000041400000780c */ /* 0x040fe20003f86270 */
[----:B------:R-:W-:-:S05]  /*00d0*/  IMAD.HI R2, R0, 0x7d8c42b3, RZ ;  /* 0x7d8c42b300027827 */ /* 0x000fca00078e02ff */
[----:B------:R-:W-:-:S04]  /*00e0*/  SHF.R.U32.HI R3, RZ, 0x1f, R2 ;  /* 0x0000001fff037819 */ /* 0x000fc80000011602 */
[----:B------:R-:W-:-:S05]  /*00f0*/  LEA.HI.SX32 R3, R2, R3, 0x17 ;  /* 0x0000000302037211 */ /* 0x000fca00078fbaff */
[----:B------:R-:W-:Y:S01]  /*0100*/  IMAD R11, R3, -0x414, R0 ;  /* 0xfffffbec030b7824 */ /* 0x000fe200078e0200 */
[----:B------:R-:W-:-:S03]  /*0110*/  CS2R R2, SRZ ;  /* 0x0000000000027805 */ /* 0x000fc6000001ff00 */
[----:B--2---:R-:W-:-:S05]  /*0120*/  IMAD.WIDE R8, R11, 0x4, R8 ;  /* 0x000000040b087825 */ /* 0x004fca00078e0208 */
[----:B------:R2:W3:Y:S01]  /*0130*/  @!P4 LDG.E.EL.64 R2, desc[UR4][R8.64] ;  /* 0x000000040802c981 */ /* 0x0004e2000c2e1b00 */
[----:B------:R-:W-:Y:S02]  /*0140*/  CS2R R4, SRZ ;  /* 0x0000000000047805 */ /* 0x000fe4000001ff00 */
[----:B------:R-:W-:Y:S01]  /*0150*/  CS2R R6, SRZ ;  /* 0x0000000000067805 */ /* 0x000fe2000001ff00 */
[----:B----4-:R-:W-:-:S04]  /*0160*/  IMAD.WIDE R12, R0, 0x4, R12 ;  /* 0x00000004000c7825 */ /* 0x010fc800078e020c */
[C---:B-----5:R-:W-:Y:S01]  /*0170*/  IMAD.WIDE R14, R11.reuse, 0x4, R14 ;  /* 0x000000040b0e7825 */ /* 0x060fe200078e020e */
[----:B------:R-:W4:Y:S04]  /*0180*/  @!P4 LDG.E.64 R4, desc[UR4][R12.64] ;  /* 0x000000040c04c981 */ /* 0x000f28000c1e1b00 */
[----:B------:R5:W4:Y:S01]  /*0190*/  @!P4 LDG.E.EL.64 R6, desc[UR4][R14.64] ;  /* 0x000000040e06c981 */ /* 0x000b22000c2e1b00 */
[----:B0-----:R-:W-:Y:S01]  /*01a0*/  IMAD.WIDE R16, R11, 0x4, R16 ;  /* 0x000000040b107825 */ /* 0x001fe200078e0210 */
[----:B--2---:R-:W-:-:S03]  /*01b0*/  CS2R R8, SRZ ;  /* 0x0000000000087805 */ /* 0x004fc6000001ff00 */
[----:B-1----:R-:W-:Y:S01]  /*01c0*/  IMAD.WIDE R18, R11, 0x4, R18 ;  /* 0x000000040b127825 */ /* 0x002fe200078e0212 */
[----:B------:R-:W-:-:S04]  /*01d0*/  CS2R R10, SRZ ;  /* 0x00000000000a7805 */ /* 0x000fc8000001ff00 */
[----:B------:R-:W2:Y:S04]  /*01e0*/  @!P4 LDG.E.EL.64 R8, desc[UR4][R18.64] ;  /* 0x000000041208c981 */ /* 0x000ea8000c2e1b00 */
[----:B------:R-:W2:Y:S01]  /*01f0*/  @!P4 LDG.E.EL.64 R10, desc[UR4][R16.64] ;  /* 0x00000004100ac981 */ /* 0x000ea2000c2e1b00 */
[----:B-----5:R-:W-:Y:S01]  /*0200*/  HFMA2.MMA R15, -RZ, RZ, 1.625, 0 ;  /* 0x3e800000ff0f7435 */ /* 0x020fe200000001ff */
[----:B---3--:R-:W-:Y:S01]  /*0210*/  FADD R2, R2, 9.9999997473787516356e-06 ;  /* 0x3727c5ac02027421 */ /* 0x008fe20000000000 */
[----:B------:R-:W-:-:S03]  /*0220*/  FADD R12, R3, 9.9999997473787516356e-06 ;  /* 0x3727c5ac030c7421 */ /* 0x000fc60000000000 */
[----:B------:R0:W1:Y:S08]  /*0230*/  MUFU.SQRT R13, R2 ;  /* 0x00000002000d7308 */ /* 0x0000700000002000 */
[----:B------:R-:W3:Y:S01]  /*0240*/  MUFU.SQRT R14, R12 ;  /* 0x0000000c000e7308 */ /* 0x000ee20000002000 */
[----:B0-----:R-:W0:Y:S01]  /*0250*/  LDC.64 R2, c[0x0][0x238] ;  /* 0x00008e00ff027b82 */ /* 0x001e220000000a00 */
[----:B-1----:R-:W-:-:S02]  /*0260*/  FSETP.GT.AND P0, PT, R13, 8.50705917302346158658e+37, PT ;  /* 0x7e8000000d00780b */ /* 0x002fc40003f04000 */
[----:B------:R-:W-:Y:S02]  /*0270*/  FSETP.GEU.AND P2, PT, R13, 1.175494350822287508e-38, PT ;  /* 0x008000000d00780b */ /* 0x000fe40003f4e000 */
[C---:B---3--:R-:W-:Y:S02]  /*0280*/  FSETP.GT.AND P1, PT, R14.reuse, 8.50705917302346158658e+37, PT ;  /* 0x7e8000000e00780b */ /* 0x048fe40003f24000 */
[----:B------:R-:W-:-:S07]  /*0290*/  FSETP.GEU.AND P3, PT, R14, 1.175494350822287508e-38, PT ;  /* 0x008000000e00780b */ /* 0x000fce0003f6e000 */
[----:B------:R-:W-:-:S04]  /*02a0*/  @P0 FMUL R13, R13, 0.25 ;  /* 0x3e8000000d0d0820 */ /* 0x000fc80000400000 */
[----:B------:R-:W-:Y:S01]  /*02b0*/  @!P2 FMUL R13, R13, 16777216 ;  /* 0x4b8000000d0da820 */ /* 0x000fe20000400000 */
[----:B------:R-:W-:-:S04]  /*02c0*/  @P1 FMUL R14, R14, 0.25 ;  /* 0x3e8000000e0e1820 */ /* 0x000fc80000400000 */
[----:B------:R-:W-:Y:S01]  /*02d0*/  @!P3 FMUL R14, R14, 16777216 ;  /* 0x4b8000000e0eb820 */ /* 0x000fe20000400000 */
[----:B------:R-:W1:Y:S01]  /*02e0*/  MUFU.RCP R13, R13 ;  /* 0x0000000d000d7308 */ /* 0x000e620000001000 */
[----:B------:R-:W-:-:S07]  /*02f0*/  FSEL R12, R15, 1, P0 ;  /* 0x3f8000000f0c7808 */ /* 0x000fce0000000000 */
[----:B------:R-:W3:Y:S01]  /*0300*/  MUFU.RCP R14, R14 ;  /* 0x0000000e000e7308 */ /* 0x000ee20000001000 */
[----:B------:R-:W-:Y:S01]  /*0310*/  FSEL R15, R15, 1, P1 ;  /* 0x3f8000000f0f7808 */ /* 0x000fe20000800000 */
[----:B------:R-:W-:Y:S01]  /*0320*/  @!P2 FMUL R12, R12, 16777216 ;  /* 0x4b8000000c0ca820 */ /* 0x000fe20000400000 */
[----:B----4-:R-:W-:-:S03]  /*0330*/  FADD R4, -R6, R4 ;  /* 0x0000000406047221 */ /* 0x010fc60000000100 */
[----:B------:R-:W-:Y:S01]  /*0340*/  @!P3 FMUL R15, R15, 16777216 ;  /* 0x4b8000000f0fb820 */ /* 0x000fe20000400000 */
[----:B------:R-:W-:Y:S01]  /*0350*/  FADD R5, -R7, R5 ;  /* 0x0000000507057221 */ /* 0x000fe20000000100 */
[----:B-1----:R-:W-:Y:S02]  /*0360*/  FMUL R13, R13, R12 ;  /* 0x0000000c0d0d7220 */ /* 0x002fe40000400000 */
[----:B---3--:R-:W-:Y:S02]  /*0370*/  FMUL R6, R14, R15 ;  /* 0x0000000f0e067220 */ /* 0x008fe40000400000 */
[----:B------:R-:W-:Y:S02]  /*0380*/  FMUL R13, R4, R13 ;  /* 0x0000000d040d7220 */ /* 0x000fe40000400000 */
[----:B------:R-:W-:Y:S01]  /*0390*/  FMUL R6, R5, R6 ;  /* 0x0000000605067220 */ /* 0x000fe20000400000 */
[----:B0-----:R-:W-:-:S04]  /*03a0*/  IMAD.WIDE R2, R0, 0x4, R2 ;  /* 0x0000000400027825 */ /* 0x001fc800078e0202 */
[----:B--2---:R-:W-:Y:S01]  /*03b0*/  FFMA R8, R13, R10, R8 ;  /* 0x0000000a0d087223 */ /* 0x004fe20000000008 */
[----:B------:R-:W-:Y:S01]  /*03c0*/  FFMA R9, R6, R11, R9 ;  /* 0x0000000b06097223 */ /* 0x000fe20000000009 */
[----:B------:R-:W-:Y:S06]  /*03d0*/  @P4 EXIT ;  /* 0x000000000000494d */ /* 0x000fec0003800000 */
[----:B------:R-:W-:Y:S01]  /*03e0*/  STG.E.64 desc[UR4][R2.64], R8 ;  /* 0x0000000802007986 */ /* 0x000fe2000c101b04 */
[----:B------:R-:W-:Y:S05]  /*03f0*/  EXIT ;  /* 0x000000000000794d */ /* 0x000fea0003800000 */
.L_x_0:
[----:B------:R-:W-:-:S00]  /*0400*/  BRA `(.L_x_0) ;  /* 0xfffffffc00fc7947 */ /* 0x000fc0000383ffff */
[----:B------:R-:W-:-:S00]  /*0410*/  NOP ;  /* 0x0000000000007918 */ /* 0x000fc00000000000 */
        /* <DEDUP_REMOVED lines=14> */
.L_x_1:


//--------------------- .nv.global.init           --------------------------
	.section	.nv.global.init,"aw",@progbits
.nv.global.init:
	.type		_$_str,@object
	.size		_$_str,(_$_str_$_2 - _$_str)
_$_str:
        /*0000*/ 	.byte	0x5f, 0x5f, 0x43, 0x55, 0x44, 0x41, 0x5f, 0x46, 0x54, 0x5a, 0x00
	.type		_$_str_$_2,@object
	.size		_$_str_$_2,(.L_1 - _$_str_$_2)
_$_str_$_2:
        /*000b*/ 	.byte	0x5f, 0x5f, 0x43, 0x55, 0x44, 0x41, 0x5f, 0x50, 0x52, 0x45, 0x43, 0x5f, 0x53, 0x51, 0x52, 0x54
        /*001b*/ 	.byte	0x00
.L_1:


//--------------------- .nv.constant0.triton_poi_fused__native_batch_norm_legit_no_training_105 --------------------------
	.section	.nv.constant0.triton_poi_fused__native_batch_norm_legit_no_training_105,"a",@progbits
	.sectionflags	@""
	.align	4
.nv.constant0.triton_poi_fused__native_batch_norm_legit_no_training_105:
	.zero		580
